//
// Generated by NVIDIA NVVM Compiler
//
// Compiler Build ID: CL-36424714
// Cuda compilation tools, release 13.0, V13.0.88
// Based on NVVM 20.0.0
//

.version 9.0
.target sm_100
.address_size 64

	// .globl	_Z17kernelConvolutionPiS_ii
.const .align 4 .b8 kernel[484];
// _ZZ17kernelConvolutionPiS_iiE9inputTile has been demoted

.visible .entry _Z17kernelConvolutionPiS_ii(
	.param .u64 .ptr .align 1 _Z17kernelConvolutionPiS_ii_param_0,
	.param .u64 .ptr .align 1 _Z17kernelConvolutionPiS_ii_param_1,
	.param .u32 _Z17kernelConvolutionPiS_ii_param_2,
	.param .u32 _Z17kernelConvolutionPiS_ii_param_3
)
{
	.reg .pred 	%p<22>;
	.reg .b32 	%r<150>;
	.reg .b64 	%rd<35>;
	// demoted variable
	.shared .align 4 .b8 _ZZ17kernelConvolutionPiS_iiE9inputTile[1024];
	ld.param.u64 	%rd4, [_Z17kernelConvolutionPiS_ii_param_0];
	ld.param.u64 	%rd5, [_Z17kernelConvolutionPiS_ii_param_1];
	ld.param.u32 	%r43, [_Z17kernelConvolutionPiS_ii_param_2];
	ld.param.u32 	%r44, [_Z17kernelConvolutionPiS_ii_param_3];
	mov.u32 	%r45, %ctaid.x;
	mov.u32 	%r46, %ctaid.y;
	mov.u32 	%r1, %tid.x;
	mov.u32 	%r2, %tid.y;
	shr.u32 	%r47, %r44, 31;
	add.s32 	%r48, %r44, %r47;
	shr.s32 	%r49, %r48, 1;
	mad.lo.s32 	%r3, %r46, 6, %r2;
	mad.lo.s32 	%r4, %r45, 6, %r1;
	sub.s32 	%r5, %r3, %r49;
	sub.s32 	%r6, %r4, %r49;
	setp.gt.s32 	%p1, %r5, -1;
	setp.lt.s32 	%p2, %r5, %r43;
	and.pred  	%p3, %p1, %p2;
	setp.gt.s32 	%p4, %r6, -1;
	setp.lt.s32 	%p5, %r6, %r43;
	and.pred  	%p6, %p4, %p5;
	and.pred  	%p8, %p3, %p6;
	not.pred 	%p9, %p8;
	@%p9 bra 	$L__BB0_2;
	cvta.to.global.u64 	%rd6, %rd4;
	mad.lo.s32 	%r56, %r5, %r43, %r6;
	mul.wide.s32 	%rd7, %r56, 4;
	add.s64 	%rd8, %rd6, %rd7;
	ld.global.u32 	%r57, [%rd8];
	shl.b32 	%r58, %r2, 4;
	add.s32 	%r59, %r58, %r1;
	shl.b32 	%r60, %r59, 2;
	mov.u32 	%r61, _ZZ17kernelConvolutionPiS_iiE9inputTile;
	add.s32 	%r62, %r61, %r60;
	st.shared.u32 	[%r62], %r57;
	bra.uni 	$L__BB0_3;
$L__BB0_2:
	shl.b32 	%r50, %r2, 4;
	add.s32 	%r51, %r50, %r1;
	shl.b32 	%r52, %r51, 2;
	mov.u32 	%r53, _ZZ17kernelConvolutionPiS_iiE9inputTile;
	add.s32 	%r54, %r53, %r52;
	mov.b32 	%r55, 0;
	st.shared.u32 	[%r54], %r55;
$L__BB0_3:
	bar.sync 	0;
	max.u32 	%r64, %r2, %r1;
	setp.gt.u32 	%p10, %r64, 5;
	max.s32 	%r65, %r3, %r4;
	setp.ge.s32 	%p11, %r65, %r43;
	or.pred  	%p12, %p11, %p10;
	@%p12 bra 	$L__BB0_19;
	setp.lt.s32 	%p13, %r44, 1;
	mov.b32 	%r148, 0;
	@%p13 bra 	$L__BB0_18;
	and.b32  	%r7, %r44, 7;
	add.s32 	%r8, %r7, -1;
	and.b32  	%r9, %r44, 3;
	and.b32  	%r10, %r44, 2147483640;
	and.b32  	%r11, %r44, 1;
	neg.s32 	%r12, %r10;
	shl.b32 	%r68, %r1, 2;
	mov.u32 	%r69, _ZZ17kernelConvolutionPiS_iiE9inputTile;
	add.s32 	%r70, %r68, %r69;
	add.s32 	%r13, %r70, 16;
	mov.b32 	%r134, 0;
	mov.u64 	%rd29, kernel;
	mov.u32 	%r148, %r134;
$L__BB0_6:
	setp.lt.u32 	%p14, %r44, 8;
	add.s32 	%r16, %r134, %r2;
	shl.b32 	%r73, %r16, 4;
	add.s32 	%r17, %r1, %r73;
	mul.lo.s32 	%r18, %r134, %r44;
	mov.b32 	%r143, 0;
	@%p14 bra 	$L__BB0_9;
	mul.wide.u32 	%rd9, %r18, 4;
	add.s64 	%rd11, %rd29, %rd9;
	add.s64 	%rd34, %rd11, 16;
	shl.b32 	%r74, %r16, 6;
	add.s32 	%r136, %r13, %r74;
	mov.u32 	%r137, %r12;
$L__BB0_8:
	.pragma "nounroll";
	ld.shared.u32 	%r75, [%r136+-16];
	ld.const.u32 	%r76, [%rd34+-16];
	mad.lo.s32 	%r77, %r76, %r75, %r148;
	ld.shared.u32 	%r78, [%r136+-12];
	ld.const.u32 	%r79, [%rd34+-12];
	mad.lo.s32 	%r80, %r79, %r78, %r77;
	ld.shared.u32 	%r81, [%r136+-8];
	ld.const.u32 	%r82, [%rd34+-8];
	mad.lo.s32 	%r83, %r82, %r81, %r80;
	ld.shared.u32 	%r84, [%r136+-4];
	ld.const.u32 	%r85, [%rd34+-4];
	mad.lo.s32 	%r86, %r85, %r84, %r83;
	ld.shared.u32 	%r87, [%r136];
	ld.const.u32 	%r88, [%rd34];
	mad.lo.s32 	%r89, %r88, %r87, %r86;
	ld.shared.u32 	%r90, [%r136+4];
	ld.const.u32 	%r91, [%rd34+4];
	mad.lo.s32 	%r92, %r91, %r90, %r89;
	ld.shared.u32 	%r93, [%r136+8];
	ld.const.u32 	%r94, [%rd34+8];
	mad.lo.s32 	%r95, %r94, %r93, %r92;
	ld.shared.u32 	%r96, [%r136+12];
	ld.const.u32 	%r97, [%rd34+12];
	mad.lo.s32 	%r148, %r97, %r96, %r95;
	add.s32 	%r137, %r137, 8;
	add.s64 	%rd34, %rd34, 32;
	add.s32 	%r136, %r136, 32;
	setp.ne.s32 	%p15, %r137, 0;
	mov.u32 	%r143, %r10;
	@%p15 bra 	$L__BB0_8;
$L__BB0_9:
	setp.eq.s32 	%p16, %r7, 0;
	@%p16 bra 	$L__BB0_17;
	setp.lt.u32 	%p17, %r8, 3;
	@%p17 bra 	$L__BB0_12;
	add.s32 	%r99, %r143, %r17;
	shl.b32 	%r100, %r99, 2;
	add.s32 	%r102, %r69, %r100;
	ld.shared.u32 	%r103, [%r102];
	add.s32 	%r104, %r143, %r18;
	mul.wide.u32 	%rd12, %r104, 4;
	add.s64 	%rd14, %rd29, %rd12;
	ld.const.u32 	%r105, [%rd14];
	mad.lo.s32 	%r106, %r105, %r103, %r148;
	ld.shared.u32 	%r107, [%r102+4];
	cvt.u64.u32 	%rd15, %r18;
	cvt.u64.u32 	%rd16, %r143;
	add.s64 	%rd17, %rd16, %rd15;
	shl.b64 	%rd18, %rd17, 2;
	add.s64 	%rd19, %rd29, %rd18;
	ld.const.u32 	%r108, [%rd19+4];
	mad.lo.s32 	%r109, %r108, %r107, %r106;
	ld.shared.u32 	%r110, [%r102+8];
	ld.const.u32 	%r111, [%rd19+8];
	mad.lo.s32 	%r112, %r111, %r110, %r109;
	ld.shared.u32 	%r113, [%r102+12];
	ld.const.u32 	%r114, [%rd19+12];
	mad.lo.s32 	%r148, %r114, %r113, %r112;
	add.s32 	%r143, %r143, 4;
$L__BB0_12:
	setp.eq.s32 	%p18, %r9, 0;
	@%p18 bra 	$L__BB0_17;
	setp.eq.s32 	%p19, %r9, 1;
	@%p19 bra 	$L__BB0_15;
	add.s32 	%r116, %r143, %r17;
	shl.b32 	%r117, %r116, 2;
	add.s32 	%r119, %r69, %r117;
	ld.shared.u32 	%r120, [%r119];
	add.s32 	%r121, %r143, %r18;
	mul.wide.u32 	%rd20, %r121, 4;
	add.s64 	%rd22, %rd29, %rd20;
	ld.const.u32 	%r122, [%rd22];
	mad.lo.s32 	%r123, %r122, %r120, %r148;
	ld.shared.u32 	%r124, [%r119+4];
	cvt.u64.u32 	%rd23, %r18;
	cvt.u64.u32 	%rd24, %r143;
	add.s64 	%rd25, %rd24, %rd23;
	shl.b64 	%rd26, %rd25, 2;
	add.s64 	%rd27, %rd29, %rd26;
	ld.const.u32 	%r125, [%rd27+4];
	mad.lo.s32 	%r148, %r125, %r124, %r123;
	add.s32 	%r143, %r143, 2;
$L__BB0_15:
	setp.eq.s32 	%p20, %r11, 0;
	@%p20 bra 	$L__BB0_17;
	add.s32 	%r126, %r143, %r17;
	shl.b32 	%r127, %r126, 2;
	add.s32 	%r129, %r69, %r127;
	ld.shared.u32 	%r130, [%r129];
	add.s32 	%r131, %r143, %r18;
	mul.wide.u32 	%rd28, %r131, 4;
	add.s64 	%rd30, %rd29, %rd28;
	ld.const.u32 	%r132, [%rd30];
	mad.lo.s32 	%r148, %r132, %r130, %r148;
$L__BB0_17:
	add.s32 	%r134, %r134, 1;
	setp.ne.s32 	%p21, %r134, %r44;
	@%p21 bra 	$L__BB0_6;
$L__BB0_18:
	mad.lo.s32 	%r133, %r43, %r3, %r4;
	cvta.to.global.u64 	%rd31, %rd5;
	mul.wide.s32 	%rd32, %r133, 4;
	add.s64 	%rd33, %rd31, %rd32;
	st.global.u32 	[%rd33], %r148;
$L__BB0_19:
	ret;

}


// ===== COMPILED SASS (sm_100) =====

	.target	sm_100

	.elftype	@"ET_EXEC"


//--------------------- .note.nv.tkinfo           --------------------------
	.section	.note.nv.tkinfo,"",@"SHT_NOTE"
	.sectionflags	@"SHF_NOTE_NV_TKINFO"
	.tkinfo
        /*0018*/ 	.word	0x00000002
        /*0030*/ 	.string	""
        /*0030*/ 	.string	"ptxas"
        /*0030*/ 	.string	"Cuda compilation tools, release 13.0, V13.0.88"
        /*0030*/ 	.string	"Build cuda_13.0.r13.0/compiler.36424714_0"
        /*0030*/ 	.string	"-arch sm_100 -m 64 "



//--------------------- .note.nv.cuinfo           --------------------------
	.section	.note.nv.cuinfo,"",@"SHT_NOTE"
	.sectionflags	@"SHF_NOTE_NV_CUINFO"
        /*0018*/ 	.short	0x0002
        /*001a*/ 	.short	0x0064
        /*001c*/ 	.short	0x0082
	.zero		2


//--------------------- .nv.info                  --------------------------
	.section	.nv.info,"",@"SHT_CUDA_INFO"
	.align	4


	//----- nvinfo : EIATTR_REGCOUNT
	.align		4
        /*0000*/ 	.byte	0x04, 0x2f
        /*0002*/ 	.short	(.L_2 - .L_1)
	.align		4
.L_1:
        /*0004*/ 	.word	index@(_Z17kernelConvolutionPiS_ii)
        /*0008*/ 	.word	0x0000001a


	//----- nvinfo : EIATTR_FRAME_SIZE
	.align		4
.L_2:
        /*000c*/ 	.byte	0x04, 0x11
        /*000e*/ 	.short	(.L_4 - .L_3)
	.align		4
.L_3:
        /*0010*/ 	.word	index@(_Z17kernelConvolutionPiS_ii)
        /*0014*/ 	.word	0x00000000


	//----- nvinfo : EIATTR_MIN_STACK_SIZE
	.align		4
.L_4:
        /*0018*/ 	.byte	0x04, 0x12
        /*001a*/ 	.short	(.L_6 - .L_5)
	.align		4
.L_5:
        /*001c*/ 	.word	index@(_Z17kernelConvolutionPiS_ii)
        /*0020*/ 	.word	0x00000000
.L_6:


//--------------------- .nv.compat                --------------------------
	.section	.nv.compat,"",@"SHT_CUDA_COMPAT_INFO"
	.align	4
        /*0000*/ 	.byte	0x02, 0x09, 0x00, 0x00, 0x02, 0x02, 0x01, 0x00, 0x02, 0x05, 0x05, 0x00, 0x03, 0x07, 0x01, 0x01
        /*0010*/ 	.byte	0x02, 0x03, 0x00, 0x00, 0x02, 0x06, 0x01, 0x00, 0x04, 0x0b, 0x08, 0x00, 0x09, 0x00, 0x00, 0x00
        /*0020*/ 	.byte	0x00, 0x00, 0x00, 0x00


//--------------------- .nv.info._Z17kernelConvolutionPiS_ii --------------------------
	.section	.nv.info._Z17kernelConvolutionPiS_ii,"",@"SHT_CUDA_INFO"
	.sectionflags	@""
	.align	4


	//----- nvinfo : EIATTR_CUDA_API_VERSION
	.align		4
        /*0000*/ 	.byte	0x04, 0x37
        /*0002*/ 	.short	(.L_8 - .L_7)
.L_7:
        /*0004*/ 	.word	0x00000082


	//----- nvinfo : EIATTR_KPARAM_INFO
	.align		4
.L_8:
        /*0008*/ 	.byte	0x04, 0x17
        /*000a*/ 	.short	(.L_10 - .L_9)
.L_9:
        /*000c*/ 	.word	0x00000000
        /*0010*/ 	.short	0x0003
        /*0012*/ 	.short	0x0014
        /*0014*/ 	.byte	0x00, 0xf0, 0x11, 0x00


	//----- nvinfo : EIATTR_KPARAM_INFO
	.align		4
.L_10:
        /*0018*/ 	.byte	0x04, 0x17
        /*001a*/ 	.short	(.L_12 - .L_11)
.L_11:
        /*001c*/ 	.word	0x00000000
        /*0020*/ 	.short	0x0002
        /*0022*/ 	.short	0x0010
        /*0024*/ 	.byte	0x00, 0xf0, 0x11, 0x00


	//----- nvinfo : EIATTR_KPARAM_INFO
	.align		4
.L_12:
        /*0028*/ 	.byte	0x04, 0x17
        /*002a*/ 	.short	(.L_14 - .L_13)
.L_13:
        /*002c*/ 	.word	0x00000000
        /*0030*/ 	.short	0x0001
        /*0032*/ 	.short	0x0008
        /*0034*/ 	.byte	0x00, 0xf5, 0x21, 0x00


	//----- nvinfo : EIATTR_KPARAM_INFO
	.align		4
.L_14:
        /*0038*/ 	.byte	0x04, 0x17
        /*003a*/ 	.short	(.L_16 - .L_15)
.L_15:
        /*003c*/ 	.word	0x00000000
        /*0040*/ 	.short	0x0000
        /*0042*/ 	.short	0x0000
        /*0044*/ 	.byte	0x00, 0xf5, 0x21, 0x00


	//----- nvinfo : EIATTR_SPARSE_MMA_MASK
	.align		4
.L_16:
        /*0048*/ 	.byte	0x03, 0x50
        /*004a*/ 	.short	0x0000


	//----- nvinfo : EIATTR_MAXREG_COUNT
	.align		4
        /*004c*/ 	.byte	0x03, 0x1b
        /*004e*/ 	.short	0x00ff


	//----- nvinfo : EIATTR_NUM_BARRIERS
	.align		4
        /*0050*/ 	.byte	0x02, 0x4c
        /*0052*/ 	.byte	0x01
	.zero		1


	//----- nvinfo : EIATTR_MERCURY_ISA_VERSION
	.align		4
        /*0054*/ 	.byte	0x03, 0x5f
        /*0056*/ 	.short	0x0101


	//----- nvinfo : EIATTR_VRC_CTA_INIT_COUNT
	.align		4
        /*0058*/ 	.byte	0x02, 0x4a
	.zero		1
	.zero		1


	//----- nvinfo : EIATTR_EXIT_INSTR_OFFSETS
	.align		4
        /*005c*/ 	.byte	0x04, 0x1c
        /*005e*/ 	.short	(.L_18 - .L_17)


	//   ....[0]....
.L_17:
        /*0060*/ 	.word	0x00000250


	//   ....[1]....
        /*0064*/ 	.word	0x00000940


	//----- nvinfo : EIATTR_CBANK_PARAM_SIZE
	.align		4
.L_18:
        /*0068*/ 	.byte	0x03, 0x19
        /*006a*/ 	.short	0x0018


	//----- nvinfo : EIATTR_PARAM_CBANK
	.align		4
        /*006c*/ 	.byte	0x04, 0x0a
        /*006e*/ 	.short	(.L_20 - .L_19)
	.align		4
.L_19:
        /*0070*/ 	.word	index@(.nv.constant0._Z17kernelConvolutionPiS_ii)
        /*0074*/ 	.short	0x0380
        /*0076*/ 	.short	0x0018


	//----- nvinfo : EIATTR_SW_WAR
	.align		4
.L_20:
        /*0078*/ 	.byte	0x04, 0x36
        /*007a*/ 	.short	(.L_22 - .L_21)
.L_21:
        /*007c*/ 	.word	0x00000008
.L_22:


//--------------------- .nv.callgraph             --------------------------
	.section	.nv.callgraph,"",@"SHT_CUDA_CALLGRAPH"
	.align	4
	.sectionentsize	8
	.align		4
        /*0000*/ 	.word	0x00000000
	.align		4
        /*0004*/ 	.word	0xffffffff
	.align		4
        /*0008*/ 	.word	0x00000000
	.align		4
        /*000c*/ 	.word	0xfffffffe
	.align		4
        /*0010*/ 	.word	0x00000000
	.align		4
        /*0014*/ 	.word	0xfffffffd
	.align		4
        /*0018*/ 	.word	0x00000000
	.align		4
        /*001c*/ 	.word	0xfffffffc


//--------------------- .nv.constant3             --------------------------
	.section	.nv.constant3,"a",@progbits
	.align	4
.nv.constant3:
	.type		kernel,@object
	.size		kernel,(.L_0 - kernel)
kernel:
	.zero		484
.L_0:


//--------------------- .text._Z17kernelConvolutionPiS_ii --------------------------
	.section	.text._Z17kernelConvolutionPiS_ii,"ax",@progbits
	.align	128
        .global         _Z17kernelConvolutionPiS_ii
        .type           _Z17kernelConvolutionPiS_ii,@function
        .size           _Z17kernelConvolutionPiS_ii,(.L_x_8 - _Z17kernelConvolutionPiS_ii)
        .other          _Z17kernelConvolutionPiS_ii,@"STO_CUDA_ENTRY STV_DEFAULT"
_Z17kernelConvolutionPiS_ii:
.text._Z17kernelConvolutionPiS_ii:
[----:B------:R-:W-:Y:S01]  /*0000*/  LDC R1, c[0x0][0x37c] ;  /* 0x0000df00ff017b82 */ /* 0x000fe20000000800 */
[----:B------:R-:W0:Y:S01]  /*0010*/  S2R R3, SR_CTAID.Y ;  /* 0x0000000000037919 */ /* 0x000e220000002600 */
[----:B------:R-:W1:Y:S01]  /*0020*/  LDCU.64 UR10, c[0x0][0x390] ;  /* 0x00007200ff0a77ac */ /* 0x000e620008000a00 */
[----:B------:R-:W0:Y:S01]  /*0030*/  S2R R2, SR_TID.Y ;  /* 0x0000000000027919 */ /* 0x000e220000002200 */
[----:B------:R-:W2:Y:S01]  /*0040*/  LDCU.64 UR12, c[0x0][0x358] ;  /* 0x00006b00ff0c77ac */ /* 0x000ea20008000a00 */
[----:B------:R-:W3:Y:S01]  /*0050*/  S2R R4, SR_CTAID.X ;  /* 0x0000000000047919 */ /* 0x000ee20000002500 */
[----:B------:R-:W3:Y:S01]  /*0060*/  S2R R5, SR_TID.X ;  /* 0x0000000000057919 */ /* 0x000ee20000002100 */
[----:B-1----:R-:W-:-:S04]  /*0070*/  ULEA.HI UR4, UR11, UR11, URZ, 0x1 ;  /* 0x0000000b0b047291 */ /* 0x002fc8000f8f08ff */
[----:B------:R-:W-:Y:S01]  /*0080*/  USHF.R.S32.HI UR4, URZ, 0x1, UR4 ;  /* 0x00000001ff047899 */ /* 0x000fe20008011404 */
[----:B0-----:R-:W-:Y:S02]  /*0090*/  IMAD R0, R3, 0x6, R2 ;  /* 0x0000000603007824 */ /* 0x001fe400078e0202 */
[----:B---3--:R-:W-:-:S03]  /*00a0*/  IMAD R3, R4, 0x6, R5 ;  /* 0x0000000604037824 */ /* 0x008fc600078e0205 */
[----:B------:R-:W-:Y:S02]  /*00b0*/  IADD3 R4, PT, PT, R0, -UR4, RZ ;  /* 0x8000000400047c10 */ /* 0x000fe4000fffe0ff */
[----:B------:R-:W-:Y:S02]  /*00c0*/  IADD3 R9, PT, PT, R3, -UR4, RZ ;  /* 0x8000000403097c10 */ /* 0x000fe4000fffe0ff */
[C---:B------:R-:W-:Y:S02]  /*00d0*/  ISETP.GE.AND P0, PT, R4.reuse, UR10, PT ;  /* 0x0000000a04007c0c */ /* 0x040fe4000bf06270 */
[C---:B------:R-:W-:Y:S02]  /*00e0*/  ISETP.GE.AND P1, PT, R9.reuse, UR10, PT ;  /* 0x0000000a09007c0c */ /* 0x040fe4000bf26270 */
[----:B------:R-:W-:Y:S02]  /*00f0*/  ISETP.GT.AND P0, PT, R4, -0x1, !P0 ;  /* 0xffffffff0400780c */ /* 0x000fe40004704270 */
[----:B------:R-:W-:-:S04]  /*0100*/  ISETP.GT.AND P1, PT, R9, -0x1, !P1 ;  /* 0xffffffff0900780c */ /* 0x000fc80004f24270 */
[----:B------:R-:W-:-:S13]  /*0110*/  PLOP3.LUT P0, PT, P0, P1, PT, 0x80, 0x8 ;  /* 0x000000000008781c */ /* 0x000fda0000703070 */
[----:B------:R-:W0:Y:S01]  /*0120*/  @P0 LDC.64 R6, c[0x0][0x380] ;  /* 0x0000e000ff060b82 */ /* 0x000e220000000a00 */
[----:B------:R-:W-:-:S04]  /*0130*/  @P0 IMAD R9, R4, UR10, R9 ;  /* 0x0000000a04090c24 */ /* 0x000fc8000f8e0209 */
[----:B0-----:R-:W-:-:S06]  /*0140*/  @P0 IMAD.WIDE R6, R9, 0x4, R6 ;  /* 0x0000000409060825 */ /* 0x001fcc00078e0206 */
[----:B--2---:R-:W2:Y:S01]  /*0150*/  @P0 LDG.E R6, desc[UR12][R6.64] ;  /* 0x0000000c06060981 */ /* 0x004ea2000c1e1900 */
[----:B------:R-:W0:Y:S01]  /*0160*/  S2UR UR5, SR_CgaCtaId ;  /* 0x00000000000579c3 */ /* 0x000e220000008800 */
[----:B------:R-:W-:Y:S01]  /*0170*/  UMOV UR4, 0x400 ;  /* 0x0000040000047882 */ /* 0x000fe20000000000 */
[----:B------:R-:W-:Y:S02]  /*0180*/  LEA R9, R2, R5, 0x4 ;  /* 0x0000000502097211 */ /* 0x000fe400078e20ff */
[----:B------:R-:W-:-:S04]  /*0190*/  VIMNMX.U32 R8, PT, PT, R5, R2, !PT ;  /* 0x0000000205087248 */ /* 0x000fc80007fe0000 */
[----:B------:R-:W-:Y:S02]  /*01a0*/  ISETP.GT.U32.AND P1, PT, R8, 0x5, PT ;  /* 0x000000050800780c */ /* 0x000fe40003f24070 */
[----:B------:R-:W-:-:S04]  /*01b0*/  VIMNMX R8, PT, PT, R0, R3, !PT ;  /* 0x0000000300087248 */ /* 0x000fc80007fe0100 */
[----:B------:R-:W-:Y:S01]  /*01c0*/  ISETP.GE.OR P1, PT, R8, UR10, P1 ;  /* 0x0000000a08007c0c */ /* 0x000fe20008f26670 */
[----:B0-----:R-:W-:-:S06]  /*01d0*/  ULEA UR4, UR5, UR4, 0x18 ;  /* 0x0000000405047291 */ /* 0x001fcc000f8ec0ff */
[----:B------:R-:W-:-:S05]  /*01e0*/  @P0 MOV R4, UR4 ;  /* 0x0000000400040c02 */ /* 0x000fca0008000f00 */
[----:B------:R-:W-:Y:S01]  /*01f0*/  @P0 IMAD R11, R9, 0x4, R4 ;  /* 0x00000004090b0824 */ /* 0x000fe200078e0204 */
[----:B------:R-:W-:-:S04]  /*0200*/  @!P0 MOV R4, UR4 ;  /* 0x0000000400048c02 */ /* 0x000fc80008000f00 */
[----:B------:R-:W-:Y:S01]  /*0210*/  @!P0 LEA R9, R9, R4, 0x2 ;  /* 0x0000000409098211 */ /* 0x000fe200078e10ff */
[----:B--2---:R0:W-:Y:S04]  /*0220*/  @P0 STS [R11], R6 ;  /* 0x000000060b000388 */ /* 0x0041e80000000800 */
[----:B------:R0:W-:Y:S01]  /*0230*/  @!P0 STS [R9], RZ ;  /* 0x000000ff09008388 */ /* 0x0001e20000000800 */
[----:B------:R-:W-:Y:S06]  /*0240*/  BAR.SYNC.DEFER_BLOCKING 0x0 ;  /* 0x0000000000007b1d */ /* 0x000fec0000010000 */
[----:B------:R-:W-:Y:S05]  /*0250*/  @P1 EXIT ;  /* 0x000000000000194d */ /* 0x000fea0003800000 */
[----:B------:R-:W-:Y:S01]  /*0260*/  UISETP.GE.AND UP0, UPT, UR11, 0x1, UPT ;  /* 0x000000010b00788c */ /* 0x000fe2000bf06270 */
[----:B------:R-:W-:-:S08]  /*0270*/  HFMA2 R8, -RZ, RZ, 0, 0 ;  /* 0x00000000ff087431 */ /* 0x000fd000000001ff */
[----:B------:R-:W-:Y:S05]  /*0280*/  BRA.U !UP0, `(.L_x_0) ;  /* 0x0000000508987547 */ /* 0x000fea000b800000 */
[----:B------:R-:W-:Y:S01]  /*0290*/  ULOP3.LUT UR14, UR11, 0x7, URZ, 0xc0, !UPT ;  /* 0x000000070b0e7892 */ /* 0x000fe2000f8ec0ff */
[----:B------:R-:W-:Y:S01]  /*02a0*/  IMAD R7, R5, 0x4, R4 ;  /* 0x0000000405077824 */ /* 0x000fe200078e0204 */
[----:B------:R-:W-:Y:S01]  /*02b0*/  ULOP3.LUT UR6, UR11, 0x7ffffff8, URZ, 0xc0, !UPT ;  /* 0x7ffffff80b067892 */ /* 0x000fe2000f8ec0ff */
[----:B------:R-:W-:Y:S01]  /*02c0*/  MOV R8, RZ ;  /* 0x000000ff00087202 */ /* 0x000fe20000000f00 */
[----:B------:R-:W-:Y:S02]  /*02d0*/  UIADD3 UR4, UPT, UPT, UR14, -0x1, URZ ;  /* 0xffffffff0e047890 */ /* 0x000fe4000fffe0ff */
[----:B------:R-:W-:Y:S01]  /*02e0*/  IADD3 R7, PT, PT, R7, 0x10, RZ ;  /* 0x0000001007077810 */ /* 0x000fe20007ffe0ff */
[----:B------:R-:W-:Y:S02]  /*02f0*/  ULOP3.LUT UR15, UR11, 0x3, URZ, 0xc0, !UPT ;  /* 0x000000030b0f7892 */ /* 0x000fe4000f8ec0ff */
[----:B------:R-:W-:Y:S02]  /*0300*/  UISETP.GE.U32.AND UP0, UPT, UR4, 0x3, UPT ;  /* 0x000000030400788c */ /* 0x000fe4000bf06070 */
[----:B------:R-:W-:Y:S01]  /*0310*/  UIADD3 UR9, UPT, UPT, -UR6, URZ, URZ ;  /* 0x000000ff06097290 */ /* 0x000fe2000fffe1ff */
[----:B------:R-:W-:-:S11]  /*0320*/  UMOV UR4, URZ ;  /* 0x000000ff00047c82 */ /* 0x000fd60008000000 */
.L_x_6:
[----:B------:R-:W1:Y:S01]  /*0330*/  LDCU UR20, c[0x0][0x394] ;  /* 0x00007280ff1477ac */ /* 0x000e620008000800 */
[----:B------:R-:W-:Y:S01]  /*0340*/  IADD3 R10, PT, PT, R2, UR4, RZ ;  /* 0x00000004020a7c10 */ /* 0x000fe2000fffe0ff */
[----:B------:R-:W-:-:S04]  /*0350*/  UMOV UR5, URZ ;  /* 0x000000ff00057c82 */ /* 0x000fc80008000000 */
[----:B0-----:R-:W-:Y:S01]  /*0360*/  IMAD R6, R10, 0x10, R5 ;  /* 0x000000100a067824 */ /* 0x001fe200078e0205 */
[----:B-1----:R-:W-:Y:S02]  /*0370*/  UISETP.GE.U32.AND UP2, UPT, UR20, 0x8, UPT ;  /* 0x000000081400788c */ /* 0x002fe4000bf46070 */
[----:B------:R-:W-:Y:S02]  /*0380*/  UIMAD UR10, UR4, UR20, URZ ;  /* 0x00000014040a72a4 */ /* 0x000fe4000f8e02ff */
[----:B------:R-:W-:-:S04]  /*0390*/  UIADD3 UR4, UPT, UPT, UR4, 0x1, URZ ;  /* 0x0000000104047890 */ /* 0x000fc8000fffe0ff */
[----:B------:R-:W-:Y:S01]  /*03a0*/  UISETP.NE.AND UP1, UPT, UR4, UR20, UPT ;  /* 0x000000140400728c */ /* 0x000fe2000bf25270 */
[----:B------:R-:W-:Y:S10]  /*03b0*/  BRA.U !UP2, `(.L_x_1) ;  /* 0x000000010a887547 */ /* 0x000ff4000b800000 */
[----:B------:R-:W-:Y:S01]  /*03c0*/  LEA R9, R10, R7, 0x6 ;  /* 0x000000070a097211 */ /* 0x000fe200078e30ff */
[----:B------:R-:W-:Y:S01]  /*03d0*/  UMOV UR7, 0x10 ;  /* 0x0000001000077882 */ /* 0x000fe20000000000 */
[----:B------:R-:W-:Y:S01]  /*03e0*/  UMOV UR5, UR9 ;  /* 0x0000000900057c82 */ /* 0x000fe20008000000 */
[----:B------:R-:W-:-:S12]  /*03f0*/  UIMAD UR7, UR10, 0x4, UR7 ;  /* 0x000000040a0778a4 */ /* 0x000fd8000f8e0207 */
.L_x_2:
[----:B------:R-:W0:Y:S01]  /*0400*/  LDS R11, [R9+-0x10] ;  /* 0xfffff000090b7984 */ /* 0x000e220000000800 */
[----:B------:R-:W0:Y:S03]  /*0410*/  LDCU UR8, c[0x3][UR7+-0x10] ;  /* 0x00fffe00070877ac */ /* 0x000e260008000800 */
[----:B------:R-:W1:Y:S01]  /*0420*/  LDS R10, [R9+-0xc] ;  /* 0xfffff400090a7984 */ /* 0x000e620000000800 */
[----:B------:R-:W1:Y:S03]  /*0430*/  LDCU UR16, c[0x3][UR7+-0xc] ;  /* 0x00fffe80071077ac */ /* 0x000e660008000800 */
[----:B------:R-:W2:Y:S01]  /*0440*/  LDS R13, [R9+-0x8] ;  /* 0xfffff800090d7984 */ /* 0x000ea20000000800 */
[----:B------:R-:W2:Y:S03]  /*0450*/  LDCU UR17, c[0x3][UR7+-0x8] ;  /* 0x00ffff00071177ac */ /* 0x000ea60008000800 */
[----:B------:R-:W3:Y:S01]  /*0460*/  LDS R15, [R9+-0x4] ;  /* 0xfffffc00090f7984 */ /* 0x000ee20000000800 */
[----:B------:R-:W3:Y:S03]  /*0470*/  LDCU UR18, c[0x3][UR7+-0x4] ;  /* 0x00ffff80071277ac */ /* 0x000ee60008000800 */
[----:B------:R-:W4:Y:S01]  /*0480*/  LDS R17, [R9] ;  /* 0x0000000009117984 */ /* 0x000f220000000800 */
[----:B------:R-:W4:Y:S03]  /*0490*/  LDCU UR19, c[0x3][UR7] ;  /* 0x00c00000071377ac */ /* 0x000f260008000800 */
[----:B------:R-:W5:Y:S01]  /*04a0*/  LDS R19, [R9+0x4] ;  /* 0x0000040009137984 */ /* 0x000f620000000800 */
[----:B------:R-:W-:-:S03]  /*04b0*/  UIADD3 UR5, UPT, UPT, UR5, 0x8, URZ ;  /* 0x0000000805057890 */ /* 0x000fc6000fffe0ff */
[----:B------:R-:W5:Y:S01]  /*04c0*/  LDS R21, [R9+0x8] ;  /* 0x0000080009157984 */ /* 0x000f620000000800 */
[----:B------:R-:W-:-:S03]  /*04d0*/  UISETP.NE.AND UP2, UPT, UR5, URZ, UPT ;  /* 0x000000ff0500728c */ /* 0x000fc6000bf45270 */
[----:B------:R0:W5:Y:S02]  /*04e0*/  LDS R23, [R9+0xc] ;  /* 0x00000c0009177984 */ /* 0x0001640000000800 */
[----:B0-----:R-:W-:Y:S01]  /*04f0*/  IADD3 R9, PT, PT, R9, 0x20, RZ ;  /* 0x0000002009097810 */ /* 0x001fe20007ffe0ff */
[----:B------:R-:W-:Y:S01]  /*0500*/  IMAD R11, R11, UR8, R8 ;  /* 0x000000080b0b7c24 */ /* 0x000fe2000f8e0208 */
[----:B------:R-:W5:Y:S03]  /*0510*/  LDCU UR8, c[0x3][UR7+0x4] ;  /* 0x00c00080070877ac */ /* 0x000f660008000800 */
[----:B-1----:R-:W-:Y:S01]  /*0520*/  IMAD R10, R10, UR16, R11 ;  /* 0x000000100a0a7c24 */ /* 0x002fe2000f8e020b */
[----:B------:R-:W0:Y:S03]  /*0530*/  LDCU UR16, c[0x3][UR7+0x8] ;  /* 0x00c00100071077ac */ /* 0x000e260008000800 */
[----:B--2---:R-:W-:Y:S01]  /*0540*/  IMAD R10, R13, UR17, R10 ;  /* 0x000000110d0a7c24 */ /* 0x004fe2000f8e020a */
[----:B------:R-:W1:Y:S03]  /*0550*/  LDCU UR17, c[0x3][UR7+0xc] ;  /* 0x00c00180071177ac */ /* 0x000e660008000800 */
[----:B---3--:R-:W-:Y:S01]  /*0560*/  IMAD R10, R15, UR18, R10 ;  /* 0x000000120f0a7c24 */ /* 0x008fe2000f8e020a */
[----:B------:R-:W-:-:S03]  /*0570*/  UIADD3 UR7, UPT, UPT, UR7, 0x20, URZ ;  /* 0x0000002007077890 */ /* 0x000fc6000fffe0ff */
[----:B----4-:R-:W-:-:S04]  /*0580*/  IMAD R10, R17, UR19, R10 ;  /* 0x00000013110a7c24 */ /* 0x010fc8000f8e020a */
[----:B-----5:R-:W-:-:S04]  /*0590*/  IMAD R10, R19, UR8, R10 ;  /* 0x00000008130a7c24 */ /* 0x020fc8000f8e020a */
[----:B0-----:R-:W-:-:S04]  /*05a0*/  IMAD R10, R21, UR16, R10 ;  /* 0x00000010150a7c24 */ /* 0x001fc8000f8e020a */
[----:B-1----:R-:W-:Y:S01]  /*05b0*/  IMAD R8, R23, UR17, R10 ;  /* 0x0000001117087c24 */ /* 0x002fe2000f8e020a */
[----:B------:R-:W-:Y:S06]  /*05c0*/  BRA.U UP2, `(.L_x_2) ;  /* 0xfffffffd028c7547 */ /* 0x000fec000b83ffff */
[----:B------:R-:W-:-:S05]  /*05d0*/  UMOV UR5, UR6 ;  /* 0x0000000600057c82 */ /* 0x000fca0008000000 */
.L_x_1:
[----:B------:R-:W-:-:S09]  /*05e0*/  UISETP.NE.AND UP2, UPT, UR14, URZ, UPT ;  /* 0x000000ff0e00728c */ /* 0x000fd2000bf45270 */
[----:B------:R-:W-:Y:S05]  /*05f0*/  BRA.U !UP2, `(.L_x_3) ;  /* 0x000000010ab87547 */ /* 0x000fea000b800000 */
[----:B------:R-:W-:Y:S01]  /*0600*/  UISETP.NE.AND UP2, UPT, UR15, URZ, UPT ;  /* 0x000000ff0f00728c */ /* 0x000fe2000bf45270 */
[----:B------:R-:W-:Y:S10]  /*0610*/  BRA.U !UP0, `(.L_x_4) ;  /* 0x00000001084c7547 */ /* 0x000ff4000b800000 */
[----:B------:R-:W-:Y:S01]  /*0620*/  IADD3 R9, PT, PT, R6, UR5, RZ ;  /* 0x0000000506097c10 */ /* 0x000fe2000fffe0ff */
[----:B------:R-:W-:Y:S02]  /*0630*/  UIADD3 UR7, UPT, UPT, UR10, UR5, URZ ;  /* 0x000000050a077290 */ /* 0x000fe4000fffe0ff */
[----:B------:R-:W-:Y:S02]  /*0640*/  UIADD3 UR8, UPT, UPT, UR10, UR5, URZ ;  /* 0x000000050a087290 */ /* 0x000fe4000fffe0ff */
[----:B------:R-:W-:Y:S01]  /*0650*/  IMAD R9, R9, 0x4, R4 ;  /* 0x0000000409097824 */ /* 0x000fe200078e0204 */
[----:B------:R-:W-:Y:S02]  /*0660*/  USHF.L.U32 UR7, UR7, 0x2, URZ ;  /* 0x0000000207077899 */ /* 0x000fe400080006ff */
[----:B------:R-:W-:Y:S02]  /*0670*/  USHF.L.U32 UR8, UR8, 0x2, URZ ;  /* 0x0000000208087899 */ /* 0x000fe400080006ff */
[----:B------:R-:W0:Y:S01]  /*0680*/  LDS R11, [R9] ;  /* 0x00000000090b7984 */ /* 0x000e220000000800 */
[----:B------:R-:W-:-:S03]  /*0690*/  UIADD3 UR5, UPT, UPT, UR5, 0x4, URZ ;  /* 0x0000000405057890 */ /* 0x000fc6000fffe0ff */
[----:B------:R-:W1:Y:S04]  /*06a0*/  LDS R10, [R9+0x4] ;  /* 0x00000400090a7984 */ /* 0x000e680000000800 */
[----:B------:R-:W2:Y:S01]  /*06b0*/  LDS R13, [R9+0x8] ;  /* 0x00000800090d7984 */ /* 0x000ea20000000800 */
[----:B------:R-:W0:Y:S03]  /*06c0*/  LDCU UR7, c[0x3][UR7] ;  /* 0x00c00000070777ac */ /* 0x000e260008000800 */
[----:B------:R-:W3:Y:S01]  /*06d0*/  LDS R15, [R9+0xc] ;  /* 0x00000c00090f7984 */ /* 0x000ee20000000800 */
[----:B------:R-:W1:Y:S01]  /*06e0*/  LDCU UR16, c[0x3][UR8+0x4] ;  /* 0x00c00080081077ac */ /* 0x000e620008000800 */
[----:B------:R-:W2:Y:S01]  /*06f0*/  LDCU UR17, c[0x3][UR8+0x8] ;  /* 0x00c00100081177ac */ /* 0x000ea20008000800 */
[----:B------:R-:W3:Y:S01]  /*0700*/  LDCU UR8, c[0x3][UR8+0xc] ;  /* 0x00c00180080877ac */ /* 0x000ee20008000800 */
[----:B0-----:R-:W-:-:S04]  /*0710*/  IMAD R11, R11, UR7, R8 ;  /* 0x000000070b0b7c24 */ /* 0x001fc8000f8e0208 */
[----:B-1----:R-:W-:-:S04]  /*0720*/  IMAD R10, R10, UR16, R11 ;  /* 0x000000100a0a7c24 */ /* 0x002fc8000f8e020b */
[----:B--2---:R-:W-:-:S04]  /*0730*/  IMAD R10, R13, UR17, R10 ;  /* 0x000000110d0a7c24 */ /* 0x004fc8000f8e020a */
[----:B---3--:R-:W-:-:S07]  /*0740*/  IMAD R8, R15, UR8, R10 ;  /* 0x000000080f087c24 */ /* 0x008fce000f8e020a */
.L_x_4:
[----:B------:R-:W-:Y:S05]  /*0750*/  BRA.U !UP2, `(.L_x_3) ;  /* 0x000000010a607547 */ /* 0x000fea000b800000 */
[----:B------:R-:W-:Y:S02]  /*0760*/  UISETP.NE.AND UP2, UPT, UR15, 0x1, UPT ;  /* 0x000000010f00788c */ /* 0x000fe4000bf45270 */
[----:B------:R-:W-:-:S07]  /*0770*/  ULOP3.LUT UP3, URZ, UR20, 0x1, URZ, 0xc0, !UPT ;  /* 0x0000000114ff7892 */ /* 0x000fce000f86c0ff */
[----:B------:R-:W-:Y:S05]  /*0780*/  BRA.U !UP2, `(.L_x_5) ;  /* 0x000000010a347547 */ /* 0x000fea000b800000 */
[----:B------:R-:W-:Y:S01]  /*0790*/  IADD3 R9, PT, PT, R6, UR5, RZ ;  /* 0x0000000506097c10 */ /* 0x000fe2000fffe0ff */
[----:B------:R-:W-:Y:S02]  /*07a0*/  UIADD3 UR7, UPT, UPT, UR10, UR5, URZ ;  /* 0x000000050a077290 */ /* 0x000fe4000fffe0ff */
[----:B------:R-:W-:Y:S01]  /*07b0*/  UIADD3 UR8, UPT, UPT, UR10, UR5, URZ ;  /* 0x000000050a087290 */ /* 0x000fe2000fffe0ff */
[----:B------:R-:W-:Y:S01]  /*07c0*/  LEA R9, R9, R4, 0x2 ;  /* 0x0000000409097211 */ /* 0x000fe200078e10ff */
[----:B------:R-:W-:Y:S02]  /*07d0*/  USHF.L.U32 UR7, UR7, 0x2, URZ ;  /* 0x0000000207077899 */ /* 0x000fe400080006ff */
[----:B------:R-:W-:Y:S02]  /*07e0*/  USHF.L.U32 UR8, UR8, 0x2, URZ ;  /* 0x0000000208087899 */ /* 0x000fe400080006ff */
[----:B------:R-:W0:Y:S01]  /*07f0*/  LDS R11, [R9] ;  /* 0x00000000090b7984 */ /* 0x000e220000000800 */
[----:B------:R-:W-:-:S03]  /*0800*/  UIADD3 UR5, UPT, UPT, UR5, 0x2, URZ ;  /* 0x0000000205057890 */ /* 0x000fc6000fffe0ff */
[----:B------:R-:W1:Y:S04]  /*0810*/  LDS R13, [R9+0x4] ;  /* 0x00000400090d7984 */ /* 0x000e680000000800 */
[----:B------:R-:W0:Y:S02]  /*0820*/  LDCU UR7, c[0x3][UR7] ;  /* 0x00c00000070777ac */ /* 0x000e240008000800 */
[----:B------:R-:W1:Y:S01]  /*0830*/  LDCU UR8, c[0x3][UR8+0x4] ;  /* 0x00c00080080877ac */ /* 0x000e620008000800 */
[----:B0-----:R-:W-:-:S04]  /*0840*/  IMAD R8, R11, UR7, R8 ;  /* 0x000000070b087c24 */ /* 0x001fc8000f8e0208 */
[----:B-1----:R-:W-:-:S07]  /*0850*/  IMAD R8, R13, UR8, R8 ;  /* 0x000000080d087c24 */ /* 0x002fce000f8e0208 */
.L_x_5:
[----:B------:R-:W-:Y:S05]  /*0860*/  BRA.U !UP3, `(.L_x_3) ;  /* 0x000000010b1c7547 */ /* 0x000fea000b800000 */
[----:B------:R-:W-:Y:S01]  /*0870*/  IADD3 R9, PT, PT, R6, UR5, RZ ;  /* 0x0000000506097c10 */ /* 0x000fe2000fffe0ff */
[----:B------:R-:W-:-:S03]  /*0880*/  UIADD3 UR5, UPT, UPT, UR10, UR5, URZ ;  /* 0x000000050a057290 */ /* 0x000fc6000fffe0ff */
[----:B------:R-:W-:Y:S01]  /*0890*/  LEA R9, R9, R4, 0x2 ;  /* 0x0000000409097211 */ /* 0x000fe200078e10ff */
[----:B------:R-:W-:-:S05]  /*08a0*/  USHF.L.U32 UR5, UR5, 0x2, URZ ;  /* 0x0000000205057899 */ /* 0x000fca00080006ff */
[----:B------:R-:W0:Y:S07]  /*08b0*/  LDS R9, [R9] ;  /* 0x0000000009097984 */ /* 0x000e2e0000000800 */
[----:B------:R-:W0:Y:S02]  /*08c0*/  LDCU UR5, c[0x3][UR5] ;  /* 0x00c00000050577ac */ /* 0x000e240008000800 */
[----:B0-----:R-:W-:-:S07]  /*08d0*/  IMAD R8, R9, UR5, R8 ;  /* 0x0000000509087c24 */ /* 0x001fce000f8e0208 */
.L_x_3:
[----:B------:R-:W-:Y:S05]  /*08e0*/  BRA.U UP1, `(.L_x_6) ;  /* 0xfffffff901907547 */ /* 0x000fea000b83ffff */
.L_x_0:
[----:B------:R-:W1:Y:S01]  /*08f0*/  LDC.64 R4, c[0x0][0x388] ;  /* 0x0000e200ff047b82 */ /* 0x000e620000000a00 */
[----:B------:R-:W2:Y:S02]  /*0900*/  LDCU UR4, c[0x0][0x390] ;  /* 0x00007200ff0477ac */ /* 0x000ea40008000800 */
[----:B--2---:R-:W-:-:S04]  /*0910*/  IMAD R3, R0, UR4, R3 ;  /* 0x0000000400037c24 */ /* 0x004fc8000f8e0203 */
[----:B-1----:R-:W-:-:S05]  /*0920*/  IMAD.WIDE R2, R3, 0x4, R4 ;  /* 0x0000000403027825 */ /* 0x002fca00078e0204 */
[----:B------:R-:W-:Y:S01]  /*0930*/  STG.E desc[UR12][R2.64], R8 ;  /* 0x0000000802007986 */ /* 0x000fe2000c10190c */
[----:B------:R-:W-:Y:S05]  /*0940*/  EXIT ;  /* 0x000000000000794d */ /* 0x000fea0003800000 */
.L_x_7:
[----:B------:R-:W-:-:S00]  /*0950*/  BRA `(.L_x_7) ;  /* 0xfffffffc00fc7947 */ /* 0x000fc0000383ffff */
[----:B------:R-:W-:-:S00]  /*0960*/  NOP ;  /* 0x0000000000007918 */ /* 0x000fc00000000000 */
        /* <DEDUP_REMOVED lines=9> */
.L_x_8:


//--------------------- .nv.shared._Z17kernelConvolutionPiS_ii --------------------------
	.section	.nv.shared._Z17kernelConvolutionPiS_ii,"aw",@nobits
	.sectionflags	@""
	.align	4
.nv.shared._Z17kernelConvolutionPiS_ii:
	.zero		2048


//--------------------- .nv.shared.reserved.0     --------------------------
	.section	.nv.shared.reserved.0,"aw",@nobits
	.weak		__nv_reservedSMEM_offset_0_alias
	.size		__nv_reservedSMEM_offset_0_alias, 0, 64
	.other		__nv_reservedSMEM_offset_0_alias,@"STO_CUDA_RESERVED_SHARED STV_DEFAULT"
__nv_reservedSMEM_offset_0_alias:
	.zero		0
	.zero		64


//--------------------- .nv.constant0._Z17kernelConvolutionPiS_ii --------------------------
	.section	.nv.constant0._Z17kernelConvolutionPiS_ii,"a",@progbits
	.sectionflags	@""
	.align	4
.nv.constant0._Z17kernelConvolutionPiS_ii:
	.zero		920


//--------------------- SYMBOLS --------------------------

	.type		.nv.reservedSmem.offset0,@object
	.size		.nv.reservedSmem.offset0,0x4
	.type		.nv.reservedSmem.cap,@object
	.size		.nv.reservedSmem.cap,0x4
